	.headerflags	@"EF_CUDA_TEXMODE_UNIFIED EF_CUDA_64BIT_ADDRESS EF_CUDA_ACCELERATORS EF_CUDA_SM90 EF_CUDA_VIRTUAL_SM(EF_CUDA_SM90)"
	.elftype	@"ET_EXEC"


//--------------------- .nv.info                  --------------------------
	.section	.nv.info,"",@"SHT_CUDA_INFO"
	.align	4


	//----- nvinfo : EIATTR_REGCOUNT
	.align		4
        /*0000*/ 	.byte	0x04, 0x2f
        /*0002*/ 	.short	(.L_3 - .L_2)
	.align		4
.L_2:
        /*0004*/ 	.word	index@(triton_poi_fused__native_batch_norm_legit_no_training_relu_23)
        /*0008*/ 	.word	0x00000016


	//----- nvinfo : EIATTR_MIN_STACK_SIZE
	.align		4
.L_3:
        /*000c*/ 	.byte	0x04, 0x12
        /*000e*/ 	.short	(.L_5 - .L_4)
	.align		4
.L_4:
        /*0010*/ 	.word	index@(triton_poi_fused__native_batch_norm_legit_no_training_relu_23)
        /*0014*/ 	.word	0x00000000


	//----- nvinfo : EIATTR_FRAME_SIZE
	.align		4
.L_5:
        /*0018*/ 	.byte	0x04, 0x11
        /*001a*/ 	.short	(.L_7 - .L_6)
	.align		4
.L_6:
        /*001c*/ 	.word	index@(triton_poi_fused__native_batch_norm_legit_no_training_relu_23)
        /*0020*/ 	.word	0x00000000


	//----- nvinfo : EIATTR_MIN_STACK_SIZE
	.align		4
.L_7:
        /*0024*/ 	.byte	0x04, 0x12
        /*0026*/ 	.short	(.L_9 - .L_8)
	.align		4
.L_8:
        /*0028*/ 	.word	index@(triton_poi_fused__native_batch_norm_legit_no_training_relu_23)
        /*002c*/ 	.word	0x00000000
.L_9:


//--------------------- .nv.info.triton_poi_fused__native_batch_norm_legit_no_training_relu_23 --------------------------
	.section	.nv.info.triton_poi_fused__native_batch_norm_legit_no_training_relu_23,"",@"SHT_CUDA_INFO"
	.sectionflags	@""
	.align	4


	//----- nvinfo : EIATTR_CUDA_API_VERSION
	.align		4
        /*0000*/ 	.byte	0x04, 0x37
        /*0002*/ 	.short	(.L_11 - .L_10)
.L_10:
        /*0004*/ 	.word	0x0000007c


	//----- nvinfo : EIATTR_KPARAM_INFO
	.align		4
.L_11:
        /*0008*/ 	.byte	0x04, 0x17
        /*000a*/ 	.short	(.L_13 - .L_12)
.L_12:
        /*000c*/ 	.word	0x00000000
        /*0010*/ 	.short	0x0006
        /*0012*/ 	.short	0x0030
        /*0014*/ 	.byte	0x00, 0xf0, 0x11, 0x00


	//----- nvinfo : EIATTR_KPARAM_INFO
	.align		4
.L_13:
        /*0018*/ 	.byte	0x04, 0x17
        /*001a*/ 	.short	(.L_15 - .L_14)
.L_14:
        /*001c*/ 	.word	0x00000000
        /*0020*/ 	.short	0x0005
        /*0022*/ 	.short	0x0028
        /*0024*/ 	.byte	0x00, 0xf4, 0x21, 0x00


	//----- nvinfo : EIATTR_KPARAM_INFO
	.align		4
.L_15:
        /*0028*/ 	.byte	0x04, 0x17
        /*002a*/ 	.short	(.L_17 - .L_16)
.L_16:
        /*002c*/ 	.word	0x00000000
        /*0030*/ 	.short	0x0004
        /*0032*/ 	.short	0x0020
        /*0034*/ 	.byte	0x00, 0xf4, 0x21, 0x00


	//----- nvinfo : EIATTR_KPARAM_INFO
	.align		4
.L_17:
        /*0038*/ 	.byte	0x04, 0x17
        /*003a*/ 	.short	(.L_19 - .L_18)
.L_18:
        /*003c*/ 	.word	0x00000000
        /*0040*/ 	.short	0x0003
        /*0042*/ 	.short	0x0018
        /*0044*/ 	.byte	0x00, 0xf4, 0x21, 0x00


	//----- nvinfo : EIATTR_KPARAM_INFO
	.align		4
.L_19:
        /*0048*/ 	.byte	0x04, 0x17
        /*004a*/ 	.short	(.L_21 - .L_20)
.L_20:
        /*004c*/ 	.word	0x00000000
        /*0050*/ 	.short	0x0002
        /*0052*/ 	.short	0x0010
        /*0054*/ 	.byte	0x00, 0xf4, 0x21, 0x00


	//----- nvinfo : EIATTR_KPARAM_INFO
	.align		4
.L_21:
        /*0058*/ 	.byte	0x04, 0x17
        /*005a*/ 	.short	(.L_23 - .L_22)
.L_22:
        /*005c*/ 	.word	0x00000000
        /*0060*/ 	.short	0x0001
        /*0062*/ 	.short	0x0008
        /*0064*/ 	.byte	0x00, 0xf4, 0x21, 0x00


	//----- nvinfo : EIATTR_KPARAM_INFO
	.align		4
.L_23:
        /*0068*/ 	.byte	0x04, 0x17
        /*006a*/ 	.short	(.L_25 - .L_24)
.L_24:
        /*006c*/ 	.word	0x00000000
        /*0070*/ 	.short	0x0000
        /*0072*/ 	.short	0x0000
        /*0074*/ 	.byte	0x00, 0xf4, 0x21, 0x00


	//----- nvinfo : EIATTR_SPARSE_MMA_MASK
	.align		4
.L_25:
        /*0078*/ 	.byte	0x03, 0x50
        /*007a*/ 	.short	0x0000


	//----- nvinfo : EIATTR_MAXREG_COUNT
	.align		4
        /*007c*/ 	.byte	0x03, 0x1b
        /*007e*/ 	.short	0x00ff


	//----- nvinfo : EIATTR_EXIT_INSTR_OFFSETS
	.align		4
        /*0080*/ 	.byte	0x04, 0x1c
        /*0082*/ 	.short	(.L_27 - .L_26)


	//   ....[0]....
.L_26:
        /*0084*/ 	.word	0x00000410


	//   ....[1]....
        /*0088*/ 	.word	0x00000430


	//----- nvinfo : EIATTR_REQNTID
	.align		4
.L_27:
        /*008c*/ 	.byte	0x04, 0x10
        /*008e*/ 	.short	(.L_29 - .L_28)
.L_28:
        /*0090*/ 	.word	0x00000100
        /*0094*/ 	.word	0x00000001
        /*0098*/ 	.word	0x00000001


	//----- nvinfo : EIATTR_CBANK_PARAM_SIZE
	.align		4
.L_29:
        /*009c*/ 	.byte	0x03, 0x19
        /*009e*/ 	.short	0x0034


	//----- nvinfo : EIATTR_PARAM_CBANK
	.align		4
        /*00a0*/ 	.byte	0x04, 0x0a
        /*00a2*/ 	.short	(.L_31 - .L_30)
	.align		4
.L_30:
        /*00a4*/ 	.word	index@(.nv.constant0.triton_poi_fused__native_batch_norm_legit_no_training_relu_23)
        /*00a8*/ 	.short	0x0210
        /*00aa*/ 	.short	0x0034


	//----- nvinfo : EIATTR_SW_WAR
	.align		4
.L_31:
        /*00ac*/ 	.byte	0x04, 0x36
        /*00ae*/ 	.short	(.L_33 - .L_32)
.L_32:
        /*00b0*/ 	.word	0x00000008
.L_33:


//--------------------- .nv.callgraph             --------------------------
	.section	.nv.callgraph,"",@"SHT_CUDA_CALLGRAPH"
	.align	4
	.sectionentsize	8
	.align		4
        /*0000*/ 	.word	0x00000000
	.align		4
        /*0004*/ 	.word	0xffffffff
	.align		4
        /*0008*/ 	.word	0x00000000
	.align		4
        /*000c*/ 	.word	0xfffffffe
	.align		4
        /*0010*/ 	.word	0x00000000
	.align		4
        /*0014*/ 	.word	0xfffffffd
	.align		4
        /*0018*/ 	.word	0x00000000
	.align		4
        /*001c*/ 	.word	0xfffffffc


//--------------------- .nv.constant4             --------------------------
	.section	.nv.constant4,"a",@progbits
	.align	8
	.align		8
.nv.constant4:
        /*0000*/ 	.dword	_$_str
	.align		8
        /*0008*/ 	.dword	_$_str_$_2


//--------------------- .text.triton_poi_fused__native_batch_norm_legit_no_training_relu_23 --------------------------
	.section	.text.triton_poi_fused__native_batch_norm_legit_no_training_relu_23,"ax",@progbits
	.align	128
        .global         triton_poi_fused__native_batch_norm_legit_no_training_relu_23
        .type           triton_poi_fused__native_batch_norm_legit_no_training_relu_23,@function
        .size           triton_poi_fused__native_batch_norm_legit_no_training_relu_23,(.L_x_1 - triton_poi_fused__native_batch_norm_legit_no_training_relu_23)
        .other          triton_poi_fused__native_batch_norm_legit_no_training_relu_23,@"STO_CUDA_ENTRY STV_DEFAULT"
triton_poi_fused__native_batch_norm_legit_no_training_relu_23:
.text.triton_poi_fused__native_batch_norm_legit_no_training_relu_23:
[----:B------:R-:W0:Y:S01]  /*0000*/  LDC R1, c[0x0][0x28] ;  /* 0x00000a00ff017b82 */ /* 0x000e220000000800 */
[----:B------:R-:W1:Y:S07]  /*0010*/  S2R R0, SR_TID.X ;  /* 0x0000000000007919 */ /* 0x000e6e0000002100 */
[----:B------:R-:W2:Y:S01]  /*0020*/  LDC.64 R8, c[0x0][0x220] ;  /* 0x00008800ff087b82 */ /* 0x000ea20000000a00 */
[----:B------:R-:W-:Y:S01]  /*0030*/  ULDC.64 UR4, c[0x0][0x208] ;  /* 0x0000820000047ab9 */ /* 0x000fe20000000a00 */
[----:B------:R-:W3:Y:S06]  /*0040*/  S2R R3, SR_CTAID.X ;  /* 0x0000000000037919 */ /* 0x000eec0000002500 */
[----:B------:R-:W4:Y:S08]  /*0050*/  LDC.64 R12, c[0x0][0x210] ;  /* 0x00008400ff0c7b82 */ /* 0x000f300000000a00 */
[----:B------:R-:W5:Y:S08]  /*0060*/  LDC.64 R14, c[0x0][0x218] ;  /* 0x00008600ff0e7b82 */ /* 0x000f700000000a00 */
[----:B------:R-:W5:Y:S01]  /*0070*/  LDC.64 R16, c[0x0][0x228] ;  /* 0x00008a00ff107b82 */ /* 0x000f620000000a00 */
[----:B-1----:R-:W-:-:S07]  /*0080*/  SHF.L.U32 R0, R0, 0x1, RZ ;  /* 0x0000000100007819 */ /* 0x002fce00000006ff */
[----:B------:R-:W1:Y:S01]  /*0090*/  LDC.64 R18, c[0x0][0x230] ;  /* 0x00008c00ff127b82 */ /* 0x000e620000000a00 */
[----:B------:R-:W-:-:S04]  /*00a0*/  LOP3.LUT R0, R0, 0x1fe, RZ, 0xc0, !PT ;  /* 0x000001fe00007812 */ /* 0x000fc800078ec0ff */
[----:B---3--:R-:W-:-:S04]  /*00b0*/  LEA R0, R3, R0, 0x9 ;  /* 0x0000000003007211 */ /* 0x008fc800078e48ff */
[C---:B------:R-:W-:Y:S01]  /*00c0*/  ISETP.GE.AND P0, PT, R0.reuse, 0x46500, PT ;  /* 0x000465000000780c */ /* 0x040fe20003f06270 */
[----:B------:R-:W-:-:S05]  /*00d0*/  IMAD.HI R2, R0, 0x66666667, RZ ;  /* 0x6666666700027827 */ /* 0x000fca00078e02ff */
[----:B------:R-:W-:-:S04]  /*00e0*/  SHF.R.U32.HI R3, RZ, 0x1f, R2 ;  /* 0x0000001fff037819 */ /* 0x000fc80000011602 */
[----:B------:R-:W-:-:S05]  /*00f0*/  LEA.HI.SX32 R3, R2, R3, 0x1b ;  /* 0x0000000302037211 */ /* 0x000fca00078fdaff */
[----:B------:R-:W-:Y:S01]  /*0100*/  IMAD R11, R3, -0x50, R0 ;  /* 0xffffffb0030b7824 */ /* 0x000fe200078e0200 */
[----:B------:R-:W-:-:S03]  /*0110*/  CS2R R2, SRZ ;  /* 0x0000000000027805 */ /* 0x000fc6000001ff00 */
[----:B--2---:R-:W-:-:S05]  /*0120*/  IMAD.WIDE R8, R11, 0x4, R8 ;  /* 0x000000040b087825 */ /* 0x004fca00078e0208 */
[----:B------:R2:W3:Y:S01]  /*0130*/  @!P0 LDG.E.EL.64 R2, desc[UR4][R8.64] ;  /* 0x0000000408028981 */ /* 0x0004e2000c2e1b00 */
[----:B------:R-:W-:Y:S02]  /*0140*/  CS2R R4, SRZ ;  /* 0x0000000000047805 */ /* 0x000fe4000001ff00 */
[----:B------:R-:W-:Y:S01]  /*0150*/  CS2R R6, SRZ ;  /* 0x0000000000067805 */ /* 0x000fe2000001ff00 */
[----:B----4-:R-:W-:-:S04]  /*0160*/  IMAD.WIDE R12, R0, 0x4, R12 ;  /* 0x00000004000c7825 */ /* 0x010fc800078e020c */
[C---:B-----5:R-:W-:Y:S01]  /*0170*/  IMAD.WIDE R14, R11.reuse, 0x4, R14 ;  /* 0x000000040b0e7825 */ /* 0x060fe200078e020e */
[----:B------:R-:W4:Y:S01]  /*0180*/  @!P0 LDG.E.64 R4, desc[UR4][R12.64] ;  /* 0x000000040c048981 */ /* 0x000f22000c1e1b00 */
[----:B--2---:R-:W-:Y:S02]  /*0190*/  CS2R R8, SRZ ;  /* 0x0000000000087805 */ /* 0x004fe4000001ff00 */
[C---:B0-----:R-:W-:Y:S01]  /*01a0*/  IMAD.WIDE R16, R11.reuse, 0x4, R16 ;  /* 0x000000040b107825 */ /* 0x041fe200078e0210 */
[----:B------:R0:W4:Y:S03]  /*01b0*/  @!P0 LDG.E.EL.64 R6, desc[UR4][R14.64] ;  /* 0x000000040e068981 */ /* 0x000126000c2e1b00 */
[----:B-1----:R-:W-:Y:S01]  /*01c0*/  IMAD.WIDE R18, R11, 0x4, R18 ;  /* 0x000000040b127825 */ /* 0x002fe200078e0212 */
[----:B------:R-:W-:-:S04]  /*01d0*/  CS2R R10, SRZ ;  /* 0x00000000000a7805 */ /* 0x000fc8000001ff00 */
[----:B------:R-:W2:Y:S04]  /*01e0*/  @!P0 LDG.E.EL.64 R8, desc[UR4][R18.64] ;  /* 0x0000000412088981 */ /* 0x000ea8000c2e1b00 */
[----:B------:R-:W2:Y:S01]  /*01f0*/  @!P0 LDG.E.EL.64 R10, desc[UR4][R16.64] ;  /* 0x00000004100a8981 */ /* 0x000ea2000c2e1b00 */
[----:B0-----:R-:W-:Y:S01]  /*0200*/  HFMA2.MMA R14, -RZ, RZ, 1.625, 0 ;  /* 0x3e800000ff0e7435 */ /* 0x001fe200000001ff */
[----:B---3--:R-:W-:Y:S01]  /*0210*/  FADD R2, R2, 0.0010000000474974513054 ;  /* 0x3a83126f02027421 */ /* 0x008fe20000000000 */
[----:B------:R-:W-:-:S03]  /*0220*/  FADD R3, R3, 0.0010000000474974513054 ;  /* 0x3a83126f03037421 */ /* 0x000fc60000000000 */
[----:B------:R-:W0:Y:S08]  /*0230*/  MUFU.SQRT R12, R2 ;  /* 0x00000002000c7308 */ /* 0x000e300000002000 */
[----:B------:R1:W3:Y:S01]  /*0240*/  MUFU.SQRT R13, R3 ;  /* 0x00000003000d7308 */ /* 0x0002e20000002000 */
[C---:B0-----:R-:W-:Y:S02]  /*0250*/  FSETP.GT.AND P1, PT, R12.reuse, 8.50705917302346158658e+37, PT ;  /* 0x7e8000000c00780b */ /* 0x041fe40003f24000 */
[----:B------:R-:W-:Y:S01]  /*0260*/  FSETP.GEU.AND P3, PT, R12, 1.175494350822287508e-38, PT ;  /* 0x008000000c00780b */ /* 0x000fe20003f6e000 */
[----:B-1----:R-:W0:Y:S01]  /*0270*/  LDC.64 R2, c[0x0][0x238] ;  /* 0x00008e00ff027b82 */ /* 0x002e220000000a00 */
[----:B---3--:R-:W-:-:S02]  /*0280*/  FSETP.GT.AND P2, PT, R13, 8.50705917302346158658e+37, PT ;  /* 0x7e8000000d00780b */ /* 0x008fc40003f44000 */
[----:B------:R-:W-:-:S07]  /*0290*/  FSETP.GEU.AND P4, PT, R13, 1.175494350822287508e-38, PT ;  /* 0x008000000d00780b */ /* 0x000fce0003f8e000 */
[----:B------:R-:W-:-:S04]  /*02a0*/  @P1 FMUL R12, R12, 0.25 ;  /* 0x3e8000000c0c1820 */ /* 0x000fc80000400000 */
[----:B------:R-:W-:Y:S01]  /*02b0*/  @!P3 FMUL R12, R12, 16777216 ;  /* 0x4b8000000c0cb820 */ /* 0x000fe20000400000 */
[----:B------:R-:W-:-:S04]  /*02c0*/  @P2 FMUL R13, R13, 0.25 ;  /* 0x3e8000000d0d2820 */ /* 0x000fc80000400000 */
[----:B------:R-:W-:Y:S01]  /*02d0*/  @!P4 FMUL R13, R13, 16777216 ;  /* 0x4b8000000d0dc820 */ /* 0x000fe20000400000 */
[----:B------:R-:W1:Y:S01]  /*02e0*/  MUFU.RCP R12, R12 ;  /* 0x0000000c000c7308 */ /* 0x000e620000001000 */
[----:B------:R-:W-:-:S07]  /*02f0*/  FSEL R15, R14, 1, P1 ;  /* 0x3f8000000e0f7808 */ /* 0x000fce0000800000 */
[----:B------:R-:W3:Y:S01]  /*0300*/  MUFU.RCP R13, R13 ;  /* 0x0000000d000d7308 */ /* 0x000ee20000001000 */
[----:B------:R-:W-:Y:S01]  /*0310*/  FSEL R14, R14, 1, P2 ;  /* 0x3f8000000e0e7808 */ /* 0x000fe20001000000 */
[----:B------:R-:W-:-:S04]  /*0320*/  @!P3 FMUL R15, R15, 16777216 ;  /* 0x4b8000000f0fb820 */ /* 0x000fc80000400000 */
[----:B------:R-:W-:Y:S01]  /*0330*/  @!P4 FMUL R14, R14, 16777216 ;  /* 0x4b8000000e0ec820 */ /* 0x000fe20000400000 */
[----:B----4-:R-:W-:Y:S01]  /*0340*/  FADD R5, -R7, R5 ;  /* 0x0000000507057221 */ /* 0x010fe20000000100 */
[----:B------:R-:W-:Y:S01]  /*0350*/  FADD R4, -R6, R4 ;  /* 0x0000000406047221 */ /* 0x000fe20000000100 */
[----:B-1----:R-:W-:Y:S01]  /*0360*/  FMUL R15, R12, R15 ;  /* 0x0000000f0c0f7220 */ /* 0x002fe20000400000 */
[----:B---3--:R-:W-:-:S03]  /*0370*/  FMUL R14, R13, R14 ;  /* 0x0000000e0d0e7220 */ /* 0x008fc60000400000 */
[----:B------:R-:W-:Y:S01]  /*0380*/  FMUL R15, R4, R15 ;  /* 0x0000000f040f7220 */ /* 0x000fe20000400000 */
[----:B------:R-:W-:-:S03]  /*0390*/  FMUL R14, R5, R14 ;  /* 0x0000000e050e7220 */ /* 0x000fc60000400000 */
[----:B--2---:R-:W-:Y:S01]  /*03a0*/  FFMA R8, R15, R10, R8 ;  /* 0x0000000a0f087223 */ /* 0x004fe20000000008 */
[----:B------:R-:W-:-:S04]  /*03b0*/  FFMA R9, R14, R11, R9 ;  /* 0x0000000b0e097223 */ /* 0x000fc80000000009 */
[----:B------:R-:W-:Y:S02]  /*03c0*/  FSETP.GEU.AND P1, PT, R8, RZ, PT ;  /* 0x000000ff0800720b */ /* 0x000fe40003f2e000 */
[C---:B------:R-:W-:Y:S01]  /*03d0*/  FSETP.GEU.AND P2, PT, R9.reuse, RZ, PT ;  /* 0x000000ff0900720b */ /* 0x040fe20003f4e000 */
[----:B0-----:R-:W-:Y:S01]  /*03e0*/  IMAD.WIDE R2, R0, 0x4, R2 ;  /* 0x0000000400027825 */ /* 0x001fe200078e0202 */
[----:B------:R-:W-:Y:S02]  /*03f0*/  FSEL R8, R8, RZ, P1 ;  /* 0x000000ff08087208 */ /* 0x000fe40000800000 */
[----:B------:R-:W-:Y:S01]  /*0400*/  FSEL R9, R9, RZ, P2 ;  /* 0x000000ff09097208 */ /* 0x000fe20001000000 */
[----:B------:R-:W-:Y:S08]  /*0410*/  @P0 EXIT ;  /* 0x000000000000094d */ /* 0x000ff00003800000 */
[----:B------:R-:W-:Y:S01]  /*0420*/  STG.E.64 desc[UR4][R2.64], R8 ;  /* 0x0000000802007986 */ /* 0x000fe2000c101b04 */
[----:B------:R-:W-:Y:S05]  /*0430*/  EXIT ;  /* 0x000000000000794d */ /* 0x000fea0003800000 */
.L_x_0:
[----:B------:R-:W-:-:S00]  /*0440*/  BRA `(.L_x_0) ;  /* 0xfffffffc00fc7947 */ /* 0x000fc0000383ffff */
[----:B------:R-:W-:-:S00]  /*0450*/  NOP ;  /* 0x0000000000007918 */ /* 0x000fc00000000000 */
        /* <DEDUP_REMOVED lines=10> */
.L_x_1:


//--------------------- .nv.global.init           --------------------------
	.section	.nv.global.init,"aw",@progbits
.nv.global.init:
	.type		_$_str,@object
	.size		_$_str,(_$_str_$_2 - _$_str)
_$_str:
        /*0000*/ 	.byte	0x5f, 0x5f, 0x43, 0x55, 0x44, 0x41, 0x5f, 0x46, 0x54, 0x5a, 0x00
	.type		_$_str_$_2,@object
	.size		_$_str_$_2,(.L_1 - _$_str_$_2)
_$_str_$_2:
        /*000b*/ 	.byte	0x5f, 0x5f, 0x43, 0x55, 0x44, 0x41, 0x5f, 0x50, 0x52, 0x45, 0x43, 0x5f, 0x53, 0x51, 0x52, 0x54
        /*001b*/ 	.byte	0x00
.L_1:


//--------------------- .nv.constant0.triton_poi_fused__native_batch_norm_legit_no_training_relu_23 --------------------------
	.section	.nv.constant0.triton_poi_fused__native_batch_norm_legit_no_training_relu_23,"a",@progbits
	.sectionflags	@""
	.align	4
.nv.constant0.triton_poi_fused__native_batch_norm_legit_no_training_relu_23:
	.zero		580
